	.headerflags	@"EF_CUDA_TEXMODE_UNIFIED EF_CUDA_64BIT_ADDRESS EF_CUDA_ACCELERATORS EF_CUDA_SM90 EF_CUDA_VIRTUAL_SM(EF_CUDA_SM90)"
	.elftype	@"ET_EXEC"


//--------------------- .nv.info                  --------------------------
	.section	.nv.info,"",@"SHT_CUDA_INFO"
	.align	4


	//----- nvinfo : EIATTR_REGCOUNT
	.align		4
        /*0000*/ 	.byte	0x04, 0x2f
        /*0002*/ 	.short	(.L_1 - .L_0)
	.align		4
.L_0:
        /*0004*/ 	.word	index@(triton_poi_fused_convolution_relu_11)
        /*0008*/ 	.word	0x0000000c


	//----- nvinfo : EIATTR_MIN_STACK_SIZE
	.align		4
.L_1:
        /*000c*/ 	.byte	0x04, 0x12
        /*000e*/ 	.short	(.L_3 - .L_2)
	.align		4
.L_2:
        /*0010*/ 	.word	index@(triton_poi_fused_convolution_relu_11)
        /*0014*/ 	.word	0x00000000


	//----- nvinfo : EIATTR_FRAME_SIZE
	.align		4
.L_3:
        /*0018*/ 	.byte	0x04, 0x11
        /*001a*/ 	.short	(.L_5 - .L_4)
	.align		4
.L_4:
        /*001c*/ 	.word	index@(triton_poi_fused_convolution_relu_11)
        /*0020*/ 	.word	0x00000000


	//----- nvinfo : EIATTR_MIN_STACK_SIZE
	.align		4
.L_5:
        /*0024*/ 	.byte	0x04, 0x12
        /*0026*/ 	.short	(.L_7 - .L_6)
	.align		4
.L_6:
        /*0028*/ 	.word	index@(triton_poi_fused_convolution_relu_11)
        /*002c*/ 	.word	0x00000000
.L_7:


//--------------------- .nv.info.triton_poi_fused_convolution_relu_11 --------------------------
	.section	.nv.info.triton_poi_fused_convolution_relu_11,"",@"SHT_CUDA_INFO"
	.sectionflags	@""
	.align	4


	//----- nvinfo : EIATTR_CUDA_API_VERSION
	.align		4
        /*0000*/ 	.byte	0x04, 0x37
        /*0002*/ 	.short	(.L_9 - .L_8)
.L_8:
        /*0004*/ 	.word	0x0000007c


	//----- nvinfo : EIATTR_KPARAM_INFO
	.align		4
.L_9:
        /*0008*/ 	.byte	0x04, 0x17
        /*000a*/ 	.short	(.L_11 - .L_10)
.L_10:
        /*000c*/ 	.word	0x00000000
        /*0010*/ 	.short	0x0002
        /*0012*/ 	.short	0x0010
        /*0014*/ 	.byte	0x00, 0xf0, 0x11, 0x00


	//----- nvinfo : EIATTR_KPARAM_INFO
	.align		4
.L_11:
        /*0018*/ 	.byte	0x04, 0x17
        /*001a*/ 	.short	(.L_13 - .L_12)
.L_12:
        /*001c*/ 	.word	0x00000000
        /*0020*/ 	.short	0x0001
        /*0022*/ 	.short	0x0008
        /*0024*/ 	.byte	0x00, 0xf4, 0x21, 0x00


	//----- nvinfo : EIATTR_KPARAM_INFO
	.align		4
.L_13:
        /*0028*/ 	.byte	0x04, 0x17
        /*002a*/ 	.short	(.L_15 - .L_14)
.L_14:
        /*002c*/ 	.word	0x00000000
        /*0030*/ 	.short	0x0000
        /*0032*/ 	.short	0x0000
        /*0034*/ 	.byte	0x00, 0xf4, 0x21, 0x00


	//----- nvinfo : EIATTR_SPARSE_MMA_MASK
	.align		4
.L_15:
        /*0038*/ 	.byte	0x03, 0x50
        /*003a*/ 	.short	0x0000


	//----- nvinfo : EIATTR_MAXREG_COUNT
	.align		4
        /*003c*/ 	.byte	0x03, 0x1b
        /*003e*/ 	.short	0x00ff


	//----- nvinfo : EIATTR_EXIT_INSTR_OFFSETS
	.align		4
        /*0040*/ 	.byte	0x04, 0x1c
        /*0042*/ 	.short	(.L_17 - .L_16)


	//   ....[0]....
.L_16:
        /*0044*/ 	.word	0x000001b0


	//----- nvinfo : EIATTR_REQNTID
	.align		4
.L_17:
        /*0048*/ 	.byte	0x04, 0x10
        /*004a*/ 	.short	(.L_19 - .L_18)
.L_18:
        /*004c*/ 	.word	0x00000080
        /*0050*/ 	.word	0x00000001
        /*0054*/ 	.word	0x00000001


	//----- nvinfo : EIATTR_CBANK_PARAM_SIZE
	.align		4
.L_19:
        /*0058*/ 	.byte	0x03, 0x19
        /*005a*/ 	.short	0x0014


	//----- nvinfo : EIATTR_PARAM_CBANK
	.align		4
        /*005c*/ 	.byte	0x04, 0x0a
        /*005e*/ 	.short	(.L_21 - .L_20)
	.align		4
.L_20:
        /*0060*/ 	.word	index@(.nv.constant0.triton_poi_fused_convolution_relu_11)
        /*0064*/ 	.short	0x0210
        /*0066*/ 	.short	0x0014


	//----- nvinfo : EIATTR_SW_WAR
	.align		4
.L_21:
        /*0068*/ 	.byte	0x04, 0x36
        /*006a*/ 	.short	(.L_23 - .L_22)
.L_22:
        /*006c*/ 	.word	0x00000008
.L_23:


//--------------------- .nv.callgraph             --------------------------
	.section	.nv.callgraph,"",@"SHT_CUDA_CALLGRAPH"
	.align	4
	.sectionentsize	8
	.align		4
        /*0000*/ 	.word	0x00000000
	.align		4
        /*0004*/ 	.word	0xffffffff
	.align		4
        /*0008*/ 	.word	0x00000000
	.align		4
        /*000c*/ 	.word	0xfffffffe
	.align		4
        /*0010*/ 	.word	0x00000000
	.align		4
        /*0014*/ 	.word	0xfffffffd
	.align		4
        /*0018*/ 	.word	0x00000000
	.align		4
        /*001c*/ 	.word	0xfffffffc


//--------------------- .text.triton_poi_fused_convolution_relu_11 --------------------------
	.section	.text.triton_poi_fused_convolution_relu_11,"ax",@progbits
	.align	128
        .global         triton_poi_fused_convolution_relu_11
        .type           triton_poi_fused_convolution_relu_11,@function
        .size           triton_poi_fused_convolution_relu_11,(.L_x_1 - triton_poi_fused_convolution_relu_11)
        .other          triton_poi_fused_convolution_relu_11,@"STO_CUDA_ENTRY STV_DEFAULT"
triton_poi_fused_convolution_relu_11:
.text.triton_poi_fused_convolution_relu_11:
[----:B------:R-:W-:Y:S01]  /*0000*/  LDC R1, c[0x0][0x28] ;  /* 0x00000a00ff017b82 */ /* 0x000fe20000000800 */
[----:B------:R-:W1:Y:S07]  /*0010*/  S2R R0, SR_TID.X ;  /* 0x0000000000007919 */ /* 0x000e6e0000002100 */
[----:B------:R-:W2:Y:S01]  /*0020*/  LDC.64 R4, c[0x0][0x218] ;  /* 0x00008600ff047b82 */ /* 0x000ea20000000a00 */
[----:B------:R-:W-:Y:S01]  /*0030*/  ULDC.64 UR4, c[0x0][0x208] ;  /* 0x0000820000047ab9 */ /* 0x000fe20000000a00 */
[----:B------:R-:W3:Y:S06]  /*0040*/  S2R R7, SR_CTAID.X ;  /* 0x0000000000077919 */ /* 0x000eec0000002500 */
[----:B------:R-:W4:Y:S01]  /*0050*/  LDC.64 R2, c[0x0][0x210] ;  /* 0x00008400ff027b82 */ /* 0x000f220000000a00 */
[----:B-1----:R-:W-:-:S05]  /*0060*/  IMAD.SHL.U32 R0, R0, 0x2, RZ ;  /* 0x0000000200007824 */ /* 0x002fca00078e00ff */
[----:B------:R-:W-:-:S05]  /*0070*/  LOP3.LUT R0, R0, 0xfe, RZ, 0xc0, !PT ;  /* 0x000000fe00007812 */ /* 0x000fca00078ec0ff */
[----:B---3--:R-:W-:-:S04]  /*0080*/  IMAD R7, R7, 0x100, R0 ;  /* 0x0000010007077824 */ /* 0x008fc800078e0200 */
[----:B------:R-:W-:-:S04]  /*0090*/  IMAD.HI R0, R7, 0x38e38e39, RZ ;  /* 0x38e38e3907007827 */ /* 0x000fc800078e02ff */
[----:B----4-:R-:W-:Y:S01]  /*00a0*/  IMAD.WIDE R2, R7, 0x4, R2 ;  /* 0x0000000407027825 */ /* 0x010fe200078e0202 */
[----:B------:R-:W-:-:S04]  /*00b0*/  SHF.R.U32.HI R9, RZ, 0x1f, R0 ;  /* 0x0000001fff097819 */ /* 0x000fc80000011600 */
[----:B------:R-:W-:Y:S01]  /*00c0*/  LEA.HI.SX32 R9, R0, R9, 0x1d ;  /* 0x0000000900097211 */ /* 0x000fe200078feaff */
[----:B------:R-:W3:Y:S03]  /*00d0*/  LDG.E.64 R6, desc[UR4][R2.64] ;  /* 0x0000000402067981 */ /* 0x000ee6000c1e1b00 */
[----:B------:R-:W-:-:S04]  /*00e0*/  SHF.R.S32.HI R0, RZ, 0x1f, R9 ;  /* 0x0000001fff007819 */ /* 0x000fc80000011409 */
[----:B------:R-:W-:-:S04]  /*00f0*/  LEA.HI R0, R0, R9, RZ, 0x8 ;  /* 0x0000000900007211 */ /* 0x000fc800078f40ff */
[----:B------:R-:W-:-:S05]  /*0100*/  LOP3.LUT R0, R0, 0xffffff00, RZ, 0xc0, !PT ;  /* 0xffffff0000007812 */ /* 0x000fca00078ec0ff */
[----:B------:R-:W-:-:S04]  /*0110*/  IMAD.IADD R9, R9, 0x1, -R0 ;  /* 0x0000000109097824 */ /* 0x000fc800078e0a00 */
[----:B--2---:R-:W-:-:S06]  /*0120*/  IMAD.WIDE R4, R9, 0x4, R4 ;  /* 0x0000000409047825 */ /* 0x004fcc00078e0204 */
[----:B------:R-:W3:Y:S02]  /*0130*/  LDG.E.EL R4, desc[UR4][R4.64] ;  /* 0x0000000404047981 */ /* 0x000ee4000c2e1900 */
[CC--:B---3--:R-:W-:Y:S01]  /*0140*/  FSETP.GEU.AND P0, PT, R6.reuse, -R4.reuse, PT ;  /* 0x800000040600720b */ /* 0x0c8fe20003f0e000 */
[--C-:B------:R-:W-:Y:S01]  /*0150*/  FADD R6, R6, R4.reuse ;  /* 0x0000000406067221 */ /* 0x100fe20000000000 */
[C---:B------:R-:W-:Y:S01]  /*0160*/  FADD R0, R7.reuse, R4 ;  /* 0x0000000407007221 */ /* 0x040fe20000000000 */
[----:B------:R-:W-:-:S03]  /*0170*/  FSETP.GEU.AND P1, PT, R7, -R4, PT ;  /* 0x800000040700720b */ /* 0x000fc60003f2e000 */
[----:B------:R-:W-:Y:S02]  /*0180*/  FSEL R6, R6, RZ, P0 ;  /* 0x000000ff06067208 */ /* 0x000fe40000000000 */
[----:B------:R-:W-:-:S05]  /*0190*/  FSEL R7, R0, RZ, P1 ;  /* 0x000000ff00077208 */ /* 0x000fca0000800000 */
[----:B------:R-:W-:Y:S01]  /*01a0*/  STG.E.64 desc[UR4][R2.64], R6 ;  /* 0x0000000602007986 */ /* 0x000fe2000c101b04 */
[----:B------:R-:W-:Y:S05]  /*01b0*/  EXIT ;  /* 0x000000000000794d */ /* 0x000fea0003800000 */
.L_x_0:
[----:B------:R-:W-:-:S00]  /*01c0*/  BRA `(.L_x_0) ;  /* 0xfffffffc00fc7947 */ /* 0x000fc0000383ffff */
[----:B------:R-:W-:-:S00]  /*01d0*/  NOP ;  /* 0x0000000000007918 */ /* 0x000fc00000000000 */
        /* <DEDUP_REMOVED lines=10> */
.L_x_1:


//--------------------- .nv.constant0.triton_poi_fused_convolution_relu_11 --------------------------
	.section	.nv.constant0.triton_poi_fused_convolution_relu_11,"a",@progbits
	.sectionflags	@""
	.align	4
.nv.constant0.triton_poi_fused_convolution_relu_11:
	.zero		548
